//
// Generated by NVIDIA NVVM Compiler
//
// Compiler Build ID: CL-36424714
// Cuda compilation tools, release 13.0, V13.0.88
// Based on NVVM 20.0.0
//

.version 9.0
.target sm_100
.address_size 64

	// .globl	_Z12burgers_stepPKfS0_PfS1_iifffff
// _ZZ12burgers_stepPKfS0_PfS1_iifffffE3s_u has been demoted
// _ZZ12burgers_stepPKfS0_PfS1_iifffffE3s_v has been demoted

.visible .entry _Z12burgers_stepPKfS0_PfS1_iifffff(
	.param .u64 .ptr .align 1 _Z12burgers_stepPKfS0_PfS1_iifffff_param_0,
	.param .u64 .ptr .align 1 _Z12burgers_stepPKfS0_PfS1_iifffff_param_1,
	.param .u64 .ptr .align 1 _Z12burgers_stepPKfS0_PfS1_iifffff_param_2,
	.param .u64 .ptr .align 1 _Z12burgers_stepPKfS0_PfS1_iifffff_param_3,
	.param .u32 _Z12burgers_stepPKfS0_PfS1_iifffff_param_4,
	.param .u32 _Z12burgers_stepPKfS0_PfS1_iifffff_param_5,
	.param .f32 _Z12burgers_stepPKfS0_PfS1_iifffff_param_6,
	.param .f32 _Z12burgers_stepPKfS0_PfS1_iifffff_param_7,
	.param .f32 _Z12burgers_stepPKfS0_PfS1_iifffff_param_8,
	.param .f32 _Z12burgers_stepPKfS0_PfS1_iifffff_param_9,
	.param .f32 _Z12burgers_stepPKfS0_PfS1_iifffff_param_10
)
{
	.reg .pred 	%p<39>;
	.reg .b32 	%r<43>;
	.reg .b32 	%f<152>;
	.reg .b64 	%rd<36>;
	// demoted variable
	.shared .align 4 .b8 _ZZ12burgers_stepPKfS0_PfS1_iifffffE3s_u[4624];
	// demoted variable
	.shared .align 4 .b8 _ZZ12burgers_stepPKfS0_PfS1_iifffffE3s_v[4624];
	ld.param.u64 	%rd5, [_Z12burgers_stepPKfS0_PfS1_iifffff_param_0];
	ld.param.u64 	%rd6, [_Z12burgers_stepPKfS0_PfS1_iifffff_param_1];
	ld.param.u64 	%rd7, [_Z12burgers_stepPKfS0_PfS1_iifffff_param_2];
	ld.param.u64 	%rd8, [_Z12burgers_stepPKfS0_PfS1_iifffff_param_3];
	ld.param.u32 	%r12, [_Z12burgers_stepPKfS0_PfS1_iifffff_param_4];
	ld.param.u32 	%r14, [_Z12burgers_stepPKfS0_PfS1_iifffff_param_5];
	ld.param.f32 	%f23, [_Z12burgers_stepPKfS0_PfS1_iifffff_param_8];
	ld.param.f32 	%f24, [_Z12burgers_stepPKfS0_PfS1_iifffff_param_9];
	ld.param.f32 	%f25, [_Z12burgers_stepPKfS0_PfS1_iifffff_param_10];
	cvta.to.global.u64 	%rd1, %rd8;
	cvta.to.global.u64 	%rd2, %rd7;
	cvta.to.global.u64 	%rd3, %rd6;
	cvta.to.global.u64 	%rd4, %rd5;
	mov.u32 	%r1, %tid.x;
	mov.u32 	%r2, %tid.y;
	mov.u32 	%r15, %ctaid.x;
	mov.u32 	%r3, %ntid.x;
	mad.lo.s32 	%r4, %r15, %r3, %r1;
	mov.u32 	%r16, %ctaid.y;
	mov.u32 	%r5, %ntid.y;
	mad.lo.s32 	%r17, %r16, %r5, %r2;
	setp.gt.s32 	%p2, %r4, -1;
	setp.lt.s32 	%p3, %r4, %r12;
	and.pred  	%p1, %p2, %p3;
	not.pred 	%p4, %p1;
	setp.ge.s32 	%p5, %r17, %r14;
	mov.f32 	%f142, 0f00000000;
	or.pred  	%p6, %p4, %p5;
	mov.f32 	%f143, %f142;
	@%p6 bra 	$L__BB0_2;
	mad.lo.s32 	%r18, %r12, %r17, %r4;
	mul.wide.s32 	%rd9, %r18, 4;
	add.s64 	%rd10, %rd4, %rd9;
	ld.global.nc.f32 	%f142, [%rd10];
	add.s64 	%rd11, %rd3, %rd9;
	ld.global.nc.f32 	%f143, [%rd11];
$L__BB0_2:
	mul.lo.s32 	%r19, %r2, 136;
	mov.u32 	%r20, _ZZ12burgers_stepPKfS0_PfS1_iifffffE3s_u;
	add.s32 	%r21, %r20, %r19;
	add.s32 	%r7, %r21, 136;
	shl.b32 	%r22, %r1, 2;
	add.s32 	%r8, %r7, %r22;
	st.shared.f32 	[%r8+4], %f142;
	mov.u32 	%r23, _ZZ12burgers_stepPKfS0_PfS1_iifffffE3s_v;
	add.s32 	%r24, %r23, %r19;
	add.s32 	%r9, %r24, 136;
	add.s32 	%r10, %r9, %r22;
	st.shared.f32 	[%r10+4], %f143;
	setp.ne.s32 	%p7, %r1, 0;
	@%p7 bra 	$L__BB0_6;
	setp.ge.s32 	%p8, %r17, %r14;
	setp.lt.s32 	%p9, %r4, 1;
	setp.gt.s32 	%p10, %r4, %r12;
	or.pred  	%p11, %p9, %p10;
	mov.f32 	%f144, 0f00000000;
	or.pred  	%p12, %p11, %p8;
	mov.f32 	%f145, %f144;
	@%p12 bra 	$L__BB0_5;
	mul.lo.s32 	%r25, %r12, %r17;
	cvt.s64.s32 	%rd12, %r25;
	cvt.u64.u32 	%rd13, %r4;
	add.s64 	%rd14, %rd13, %rd12;
	shl.b64 	%rd15, %rd14, 2;
	add.s64 	%rd16, %rd4, %rd15;
	ld.global.nc.f32 	%f144, [%rd16+-4];
	add.s64 	%rd17, %rd3, %rd15;
	ld.global.nc.f32 	%f145, [%rd17+-4];
$L__BB0_5:
	st.shared.f32 	[%r7], %f144;
	st.shared.f32 	[%r9], %f145;
$L__BB0_6:
	add.s32 	%r26, %r3, -1;
	setp.ne.s32 	%p13, %r1, %r26;
	@%p13 bra 	$L__BB0_10;
	setp.ge.s32 	%p14, %r17, %r14;
	add.s32 	%r27, %r4, 1;
	setp.lt.s32 	%p15, %r4, -1;
	setp.ge.s32 	%p16, %r27, %r12;
	or.pred  	%p17, %p16, %p14;
	mov.f32 	%f146, 0f00000000;
	or.pred  	%p18, %p17, %p15;
	mov.f32 	%f147, %f146;
	@%p18 bra 	$L__BB0_9;
	mul.lo.s32 	%r28, %r12, %r17;
	cvt.s64.s32 	%rd18, %r28;
	cvt.s64.s32 	%rd19, %r4;
	add.s64 	%rd20, %rd18, %rd19;
	shl.b64 	%rd21, %rd20, 2;
	add.s64 	%rd22, %rd4, %rd21;
	ld.global.nc.f32 	%f146, [%rd22+4];
	add.s64 	%rd23, %rd3, %rd21;
	ld.global.nc.f32 	%f147, [%rd23+4];
$L__BB0_9:
	st.shared.f32 	[%r8+8], %f146;
	st.shared.f32 	[%r10+8], %f147;
$L__BB0_10:
	setp.ne.s32 	%p19, %r2, 0;
	@%p19 bra 	$L__BB0_14;
	setp.ne.s32 	%p20, %r17, 0;
	setp.le.s32 	%p21, %r17, %r14;
	and.pred  	%p22, %p20, %p21;
	and.pred  	%p23, %p1, %p22;
	mov.f32 	%f148, 0f00000000;
	not.pred 	%p24, %p23;
	mov.f32 	%f149, %f148;
	@%p24 bra 	$L__BB0_13;
	add.s32 	%r29, %r17, -1;
	mad.lo.s32 	%r30, %r12, %r29, %r4;
	mul.wide.s32 	%rd24, %r30, 4;
	add.s64 	%rd25, %rd4, %rd24;
	ld.global.nc.f32 	%f148, [%rd25];
	add.s64 	%rd26, %rd3, %rd24;
	ld.global.nc.f32 	%f149, [%rd26];
$L__BB0_13:
	add.s32 	%r33, %r20, %r22;
	st.shared.f32 	[%r33+4], %f148;
	add.s32 	%r35, %r23, %r22;
	st.shared.f32 	[%r35+4], %f149;
$L__BB0_14:
	add.s32 	%r36, %r5, -1;
	setp.ne.s32 	%p25, %r2, %r36;
	@%p25 bra 	$L__BB0_18;
	add.s32 	%r11, %r17, 1;
	setp.ge.s32 	%p26, %r11, %r14;
	mov.f32 	%f150, 0f00000000;
	or.pred  	%p28, %p4, %p26;
	mov.f32 	%f151, %f150;
	@%p28 bra 	$L__BB0_17;
	mad.lo.s32 	%r37, %r12, %r11, %r4;
	mul.wide.s32 	%rd27, %r37, 4;
	add.s64 	%rd28, %rd4, %rd27;
	ld.global.nc.f32 	%f150, [%rd28];
	add.s64 	%rd29, %rd3, %rd27;
	ld.global.nc.f32 	%f151, [%rd29];
$L__BB0_17:
	st.shared.f32 	[%r8+140], %f150;
	st.shared.f32 	[%r10+140], %f151;
$L__BB0_18:
	bar.sync 	0;
	setp.ge.s32 	%p29, %r4, %r12;
	setp.ge.s32 	%p30, %r17, %r14;
	or.pred  	%p31, %p29, %p30;
	@%p31 bra 	$L__BB0_22;
	setp.lt.s32 	%p32, %r4, 1;
	add.s32 	%r38, %r12, -1;
	setp.ge.s32 	%p33, %r4, %r38;
	or.pred  	%p34, %p32, %p33;
	setp.eq.s32 	%p35, %r17, 0;
	or.pred  	%p36, %p35, %p34;
	add.s32 	%r39, %r14, -1;
	setp.ge.u32 	%p37, %r17, %r39;
	or.pred  	%p38, %p36, %p37;
	@%p38 bra 	$L__BB0_21;
	ld.param.f32 	%f141, [_Z12burgers_stepPKfS0_PfS1_iifffff_param_7];
	ld.param.f32 	%f140, [_Z12burgers_stepPKfS0_PfS1_iifffff_param_6];
	ld.shared.f32 	%f36, [%r8+4];
	ld.shared.f32 	%f37, [%r8];
	ld.shared.f32 	%f38, [%r8+8];
	ld.shared.f32 	%f39, [%r8+-132];
	ld.shared.f32 	%f40, [%r8+140];
	ld.shared.f32 	%f41, [%r10+4];
	ld.shared.f32 	%f42, [%r10];
	ld.shared.f32 	%f43, [%r10+8];
	ld.shared.f32 	%f44, [%r10+-132];
	ld.shared.f32 	%f45, [%r10+140];
	abs.f32 	%f46, %f36;
	abs.f32 	%f47, %f38;
	max.f32 	%f48, %f46, %f47;
	mul.f32 	%f49, %f38, %f38;
	fma.rn.f32 	%f50, %f36, %f36, %f49;
	mul.f32 	%f51, %f50, 0f3F000000;
	mul.f32 	%f52, %f51, 0f3F000000;
	mul.f32 	%f53, %f48, 0f3F000000;
	sub.f32 	%f54, %f38, %f36;
	mul.f32 	%f55, %f54, %f53;
	sub.f32 	%f56, %f52, %f55;
	abs.f32 	%f57, %f37;
	max.f32 	%f58, %f57, %f46;
	mul.f32 	%f59, %f37, %f37;
	fma.rn.f32 	%f60, %f36, %f36, %f59;
	mul.f32 	%f61, %f60, 0f3F000000;
	mul.f32 	%f62, %f61, 0f3F000000;
	mul.f32 	%f63, %f58, 0f3F000000;
	sub.f32 	%f64, %f36, %f37;
	mul.f32 	%f65, %f64, %f63;
	sub.f32 	%f66, %f62, %f65;
	abs.f32 	%f67, %f41;
	abs.f32 	%f68, %f45;
	max.f32 	%f69, %f67, %f68;
	mul.f32 	%f70, %f40, %f45;
	fma.rn.f32 	%f71, %f36, %f41, %f70;
	mul.f32 	%f72, %f71, 0f3F000000;
	mul.f32 	%f73, %f69, 0f3F000000;
	sub.f32 	%f74, %f40, %f36;
	mul.f32 	%f75, %f74, %f73;
	sub.f32 	%f76, %f72, %f75;
	abs.f32 	%f77, %f44;
	max.f32 	%f78, %f77, %f67;
	mul.f32 	%f79, %f39, %f44;
	fma.rn.f32 	%f80, %f36, %f41, %f79;
	mul.f32 	%f81, %f80, 0f3F000000;
	mul.f32 	%f82, %f78, 0f3F000000;
	sub.f32 	%f83, %f36, %f39;
	mul.f32 	%f84, %f83, %f82;
	sub.f32 	%f85, %f81, %f84;
	mul.f32 	%f86, %f38, %f43;
	fma.rn.f32 	%f87, %f36, %f41, %f86;
	mul.f32 	%f88, %f87, 0f3F000000;
	sub.f32 	%f89, %f43, %f41;
	mul.f32 	%f90, %f53, %f89;
	sub.f32 	%f91, %f88, %f90;
	mul.f32 	%f92, %f37, %f42;
	fma.rn.f32 	%f93, %f36, %f41, %f92;
	mul.f32 	%f94, %f93, 0f3F000000;
	sub.f32 	%f95, %f41, %f42;
	mul.f32 	%f96, %f63, %f95;
	sub.f32 	%f97, %f94, %f96;
	mul.f32 	%f98, %f45, %f45;
	fma.rn.f32 	%f99, %f41, %f41, %f98;
	mul.f32 	%f100, %f99, 0f3F000000;
	mul.f32 	%f101, %f100, 0f3F000000;
	sub.f32 	%f102, %f45, %f41;
	mul.f32 	%f103, %f102, %f73;
	sub.f32 	%f104, %f101, %f103;
	mul.f32 	%f105, %f44, %f44;
	fma.rn.f32 	%f106, %f41, %f41, %f105;
	mul.f32 	%f107, %f106, 0f3F000000;
	mul.f32 	%f108, %f107, 0f3F000000;
	sub.f32 	%f109, %f41, %f44;
	mul.f32 	%f110, %f109, %f82;
	sub.f32 	%f111, %f108, %f110;
	add.f32 	%f112, %f36, %f36;
	sub.f32 	%f113, %f38, %f112;
	add.f32 	%f114, %f37, %f113;
	sub.f32 	%f115, %f40, %f112;
	add.f32 	%f116, %f39, %f115;
	mul.f32 	%f117, %f25, %f116;
	fma.rn.f32 	%f118, %f24, %f114, %f117;
	add.f32 	%f119, %f41, %f41;
	sub.f32 	%f120, %f43, %f119;
	add.f32 	%f121, %f42, %f120;
	sub.f32 	%f122, %f45, %f119;
	add.f32 	%f123, %f44, %f122;
	mul.f32 	%f124, %f25, %f123;
	fma.rn.f32 	%f125, %f24, %f121, %f124;
	sub.f32 	%f126, %f56, %f66;
	mul.f32 	%f127, %f140, %f126;
	sub.f32 	%f128, %f36, %f127;
	sub.f32 	%f129, %f76, %f85;
	mul.f32 	%f130, %f141, %f129;
	sub.f32 	%f131, %f128, %f130;
	fma.rn.f32 	%f132, %f23, %f118, %f131;
	sub.f32 	%f133, %f91, %f97;
	mul.f32 	%f134, %f140, %f133;
	sub.f32 	%f135, %f41, %f134;
	sub.f32 	%f136, %f104, %f111;
	mul.f32 	%f137, %f141, %f136;
	sub.f32 	%f138, %f135, %f137;
	fma.rn.f32 	%f139, %f23, %f125, %f138;
	mad.lo.s32 	%r42, %r12, %r17, %r4;
	mul.wide.s32 	%rd33, %r42, 4;
	add.s64 	%rd34, %rd2, %rd33;
	st.global.f32 	[%rd34], %f132;
	add.s64 	%rd35, %rd1, %rd33;
	st.global.f32 	[%rd35], %f139;
	bra.uni 	$L__BB0_22;
$L__BB0_21:
	mad.lo.s32 	%r40, %r12, %r17, %r4;
	mul.wide.s32 	%rd30, %r40, 4;
	add.s64 	%rd31, %rd2, %rd30;
	mov.b32 	%r41, 0;
	st.global.u32 	[%rd31], %r41;
	add.s64 	%rd32, %rd1, %rd30;
	st.global.u32 	[%rd32], %r41;
$L__BB0_22:
	ret;

}


// ===== COMPILED SASS (sm_100) =====

	.target	sm_100

	.elftype	@"ET_EXEC"


//--------------------- .note.nv.tkinfo           --------------------------
	.section	.note.nv.tkinfo,"",@"SHT_NOTE"
	.sectionflags	@"SHF_NOTE_NV_TKINFO"
	.tkinfo
        /*0018*/ 	.word	0x00000002
        /*0030*/ 	.string	""
        /*0030*/ 	.string	"ptxas"
        /*0030*/ 	.string	"Cuda compilation tools, release 13.0, V13.0.88"
        /*0030*/ 	.string	"Build cuda_13.0.r13.0/compiler.36424714_0"
        /*0030*/ 	.string	"-arch sm_100 -m 64 "



//--------------------- .note.nv.cuinfo           --------------------------
	.section	.note.nv.cuinfo,"",@"SHT_NOTE"
	.sectionflags	@"SHF_NOTE_NV_CUINFO"
        /*0018*/ 	.short	0x0002
        /*001a*/ 	.short	0x0064
        /*001c*/ 	.short	0x0082
	.zero		2


//--------------------- .nv.info                  --------------------------
	.section	.nv.info,"",@"SHT_CUDA_INFO"
	.align	4


	//----- nvinfo : EIATTR_REGCOUNT
	.align		4
        /*0000*/ 	.byte	0x04, 0x2f
        /*0002*/ 	.short	(.L_1 - .L_0)
	.align		4
.L_0:
        /*0004*/ 	.word	index@(_Z12burgers_stepPKfS0_PfS1_iifffff)
        /*0008*/ 	.word	0x0000001b


	//----- nvinfo : EIATTR_FRAME_SIZE
	.align		4
.L_1:
        /*000c*/ 	.byte	0x04, 0x11
        /*000e*/ 	.short	(.L_3 - .L_2)
	.align		4
.L_2:
        /*0010*/ 	.word	index@(_Z12burgers_stepPKfS0_PfS1_iifffff)
        /*0014*/ 	.word	0x00000000


	//----- nvinfo : EIATTR_MIN_STACK_SIZE
	.align		4
.L_3:
        /*0018*/ 	.byte	0x04, 0x12
        /*001a*/ 	.short	(.L_5 - .L_4)
	.align		4
.L_4:
        /*001c*/ 	.word	index@(_Z12burgers_stepPKfS0_PfS1_iifffff)
        /*0020*/ 	.word	0x00000000
.L_5:


//--------------------- .nv.compat                --------------------------
	.section	.nv.compat,"",@"SHT_CUDA_COMPAT_INFO"
	.align	4
        /*0000*/ 	.byte	0x02, 0x09, 0x00, 0x00, 0x02, 0x02, 0x01, 0x00, 0x02, 0x05, 0x05, 0x00, 0x03, 0x07, 0x01, 0x01
        /*0010*/ 	.byte	0x02, 0x03, 0x00, 0x00, 0x02, 0x06, 0x01, 0x00, 0x04, 0x0b, 0x08, 0x00, 0x09, 0x00, 0x00, 0x00
        /*0020*/ 	.byte	0x00, 0x00, 0x00, 0x00


//--------------------- .nv.info._Z12burgers_stepPKfS0_PfS1_iifffff --------------------------
	.section	.nv.info._Z12burgers_stepPKfS0_PfS1_iifffff,"",@"SHT_CUDA_INFO"
	.sectionflags	@""
	.align	4


	//----- nvinfo : EIATTR_CUDA_API_VERSION
	.align		4
        /*0000*/ 	.byte	0x04, 0x37
        /*0002*/ 	.short	(.L_7 - .L_6)
.L_6:
        /*0004*/ 	.word	0x00000082


	//----- nvinfo : EIATTR_KPARAM_INFO
	.align		4
.L_7:
        /*0008*/ 	.byte	0x04, 0x17
        /*000a*/ 	.short	(.L_9 - .L_8)
.L_8:
        /*000c*/ 	.word	0x00000000
        /*0010*/ 	.short	0x000a
        /*0012*/ 	.short	0x0038
        /*0014*/ 	.byte	0x00, 0xf0, 0x11, 0x00


	//----- nvinfo : EIATTR_KPARAM_INFO
	.align		4
.L_9:
        /*0018*/ 	.byte	0x04, 0x17
        /*001a*/ 	.short	(.L_11 - .L_10)
.L_10:
        /*001c*/ 	.word	0x00000000
        /*0020*/ 	.short	0x0009
        /*0022*/ 	.short	0x0034
        /*0024*/ 	.byte	0x00, 0xf0, 0x11, 0x00


	//----- nvinfo : EIATTR_KPARAM_INFO
	.align		4
.L_11:
        /*0028*/ 	.byte	0x04, 0x17
        /*002a*/ 	.short	(.L_13 - .L_12)
.L_12:
        /*002c*/ 	.word	0x00000000
        /*0030*/ 	.short	0x0008
        /*0032*/ 	.short	0x0030
        /*0034*/ 	.byte	0x00, 0xf0, 0x11, 0x00


	//----- nvinfo : EIATTR_KPARAM_INFO
	.align		4
.L_13:
        /*0038*/ 	.byte	0x04, 0x17
        /*003a*/ 	.short	(.L_15 - .L_14)
.L_14:
        /*003c*/ 	.word	0x00000000
        /*0040*/ 	.short	0x0007
        /*0042*/ 	.short	0x002c
        /*0044*/ 	.byte	0x00, 0xf0, 0x11, 0x00


	//----- nvinfo : EIATTR_KPARAM_INFO
	.align		4
.L_15:
        /*0048*/ 	.byte	0x04, 0x17
        /*004a*/ 	.short	(.L_17 - .L_16)
.L_16:
        /*004c*/ 	.word	0x00000000
        /*0050*/ 	.short	0x0006
        /*0052*/ 	.short	0x0028
        /*0054*/ 	.byte	0x00, 0xf0, 0x11, 0x00


	//----- nvinfo : EIATTR_KPARAM_INFO
	.align		4
.L_17:
        /*0058*/ 	.byte	0x04, 0x17
        /*005a*/ 	.short	(.L_19 - .L_18)
.L_18:
        /*005c*/ 	.word	0x00000000
        /*0060*/ 	.short	0x0005
        /*0062*/ 	.short	0x0024
        /*0064*/ 	.byte	0x00, 0xf0, 0x11, 0x00


	//----- nvinfo : EIATTR_KPARAM_INFO
	.align		4
.L_19:
        /*0068*/ 	.byte	0x04, 0x17
        /*006a*/ 	.short	(.L_21 - .L_20)
.L_20:
        /*006c*/ 	.word	0x00000000
        /*0070*/ 	.short	0x0004
        /*0072*/ 	.short	0x0020
        /*0074*/ 	.byte	0x00, 0xf0, 0x11, 0x00


	//----- nvinfo : EIATTR_KPARAM_INFO
	.align		4
.L_21:
        /*0078*/ 	.byte	0x04, 0x17
        /*007a*/ 	.short	(.L_23 - .L_22)
.L_22:
        /*007c*/ 	.word	0x00000000
        /*0080*/ 	.short	0x0003
        /*0082*/ 	.short	0x0018
        /*0084*/ 	.byte	0x00, 0xf5, 0x21, 0x00


	//----- nvinfo : EIATTR_KPARAM_INFO
	.align		4
.L_23:
        /*0088*/ 	.byte	0x04, 0x17
        /*008a*/ 	.short	(.L_25 - .L_24)
.L_24:
        /*008c*/ 	.word	0x00000000
        /*0090*/ 	.short	0x0002
        /*0092*/ 	.short	0x0010
        /*0094*/ 	.byte	0x00, 0xf5, 0x21, 0x00


	//----- nvinfo : EIATTR_KPARAM_INFO
	.align		4
.L_25:
        /*0098*/ 	.byte	0x04, 0x17
        /*009a*/ 	.short	(.L_27 - .L_26)
.L_26:
        /*009c*/ 	.word	0x00000000
        /*00a0*/ 	.short	0x0001
        /*00a2*/ 	.short	0x0008
        /*00a4*/ 	.byte	0x00, 0xf5, 0x21, 0x00


	//----- nvinfo : EIATTR_KPARAM_INFO
	.align		4
.L_27:
        /*00a8*/ 	.byte	0x04, 0x17
        /*00aa*/ 	.short	(.L_29 - .L_28)
.L_28:
        /*00ac*/ 	.word	0x00000000
        /*00b0*/ 	.short	0x0000
        /*00b2*/ 	.short	0x0000
        /*00b4*/ 	.byte	0x00, 0xf5, 0x21, 0x00


	//----- nvinfo : EIATTR_SPARSE_MMA_MASK
	.align		4
.L_29:
        /*00b8*/ 	.byte	0x03, 0x50
        /*00ba*/ 	.short	0x0000


	//----- nvinfo : EIATTR_MAXREG_COUNT
	.align		4
        /*00bc*/ 	.byte	0x03, 0x1b
        /*00be*/ 	.short	0x00ff


	//----- nvinfo : EIATTR_NUM_BARRIERS
	.align		4
        /*00c0*/ 	.byte	0x02, 0x4c
        /*00c2*/ 	.byte	0x01
	.zero		1


	//----- nvinfo : EIATTR_MERCURY_ISA_VERSION
	.align		4
        /*00c4*/ 	.byte	0x03, 0x5f
        /*00c6*/ 	.short	0x0101


	//----- nvinfo : EIATTR_VRC_CTA_INIT_COUNT
	.align		4
        /*00c8*/ 	.byte	0x02, 0x4a
	.zero		1
	.zero		1


	//----- nvinfo : EIATTR_EXIT_INSTR_OFFSETS
	.align		4
        /*00cc*/ 	.byte	0x04, 0x1c
        /*00ce*/ 	.short	(.L_31 - .L_30)


	//   ....[0]....
.L_30:
        /*00d0*/ 	.word	0x00000890


	//   ....[1]....
        /*00d4*/ 	.word	0x00000f10


	//   ....[2]....
        /*00d8*/ 	.word	0x00000f90


	//----- nvinfo : EIATTR_CRS_STACK_SIZE
	.align		4
.L_31:
        /*00dc*/ 	.byte	0x04, 0x1e
        /*00de*/ 	.short	(.L_33 - .L_32)
.L_32:
        /*00e0*/ 	.word	0x00000000


	//----- nvinfo : EIATTR_CBANK_PARAM_SIZE
	.align		4
.L_33:
        /*00e4*/ 	.byte	0x03, 0x19
        /*00e6*/ 	.short	0x003c


	//----- nvinfo : EIATTR_PARAM_CBANK
	.align		4
        /*00e8*/ 	.byte	0x04, 0x0a
        /*00ea*/ 	.short	(.L_35 - .L_34)
	.align		4
.L_34:
        /*00ec*/ 	.word	index@(.nv.constant0._Z12burgers_stepPKfS0_PfS1_iifffff)
        /*00f0*/ 	.short	0x0380
        /*00f2*/ 	.short	0x003c


	//----- nvinfo : EIATTR_SW_WAR
	.align		4
.L_35:
        /*00f4*/ 	.byte	0x04, 0x36
        /*00f6*/ 	.short	(.L_37 - .L_36)
.L_36:
        /*00f8*/ 	.word	0x00000008
.L_37:


//--------------------- .nv.callgraph             --------------------------
	.section	.nv.callgraph,"",@"SHT_CUDA_CALLGRAPH"
	.align	4
	.sectionentsize	8
	.align		4
        /*0000*/ 	.word	0x00000000
	.align		4
        /*0004*/ 	.word	0xffffffff
	.align		4
        /*0008*/ 	.word	0x00000000
	.align		4
        /*000c*/ 	.word	0xfffffffe
	.align		4
        /*0010*/ 	.word	0x00000000
	.align		4
        /*0014*/ 	.word	0xfffffffd
	.align		4
        /*0018*/ 	.word	0x00000000
	.align		4
        /*001c*/ 	.word	0xfffffffc


//--------------------- .text._Z12burgers_stepPKfS0_PfS1_iifffff --------------------------
	.section	.text._Z12burgers_stepPKfS0_PfS1_iifffff,"ax",@progbits
	.align	128
        .global         _Z12burgers_stepPKfS0_PfS1_iifffff
        .type           _Z12burgers_stepPKfS0_PfS1_iifffff,@function
        .size           _Z12burgers_stepPKfS0_PfS1_iifffff,(.L_x_18 - _Z12burgers_stepPKfS0_PfS1_iifffff)
        .other          _Z12burgers_stepPKfS0_PfS1_iifffff,@"STO_CUDA_ENTRY STV_DEFAULT"
_Z12burgers_stepPKfS0_PfS1_iifffff:
.text._Z12burgers_stepPKfS0_PfS1_iifffff:
[----:B------:R-:W-:Y:S01]  /*0000*/  LDC R1, c[0x0][0x37c] ;  /* 0x0000df00ff017b82 */ /* 0x000fe20000000800 */
[----:B------:R-:W0:Y:S07]  /*0010*/  S2R R7, SR_TID.X ;  /* 0x0000000000077919 */ /* 0x000e2e0000002100 */
[----:B------:R-:W0:Y:S01]  /*0020*/  S2UR UR4, SR_CTAID.X ;  /* 0x00000000000479c3 */ /* 0x000e220000002500 */
[----:B------:R-:W1:Y:S01]  /*0030*/  LDCU.64 UR8, c[0x0][0x3a0] ;  /* 0x00007400ff0877ac */ /* 0x000e620008000a00 */
[----:B------:R-:W-:Y:S01]  /*0040*/  HFMA2 R13, -RZ, RZ, 0, 0 ;  /* 0x00000000ff0d7431 */ /* 0x000fe200000001ff */
[----:B------:R-:W2:Y:S01]  /*0050*/  S2R R2, SR_TID.Y ;  /* 0x0000000000027919 */ /* 0x000ea20000002200 */
[----:B------:R-:W-:Y:S01]  /*0060*/  MOV R17, RZ ;  /* 0x000000ff00117202 */ /* 0x000fe20000000f00 */
[----:B------:R-:W3:Y:S03]  /*0070*/  LDCU.64 UR6, c[0x0][0x358] ;  /* 0x00006b00ff0677ac */ /* 0x000ee60008000a00 */
[----:B------:R-:W0:Y:S08]  /*0080*/  LDC R8, c[0x0][0x360] ;  /* 0x0000d800ff087b82 */ /* 0x000e300000000800 */
[----:B------:R-:W2:Y:S08]  /*0090*/  S2UR UR5, SR_CTAID.Y ;  /* 0x00000000000579c3 */ /* 0x000eb00000002600 */
[----:B------:R-:W2:Y:S01]  /*00a0*/  LDC R5, c[0x0][0x364] ;  /* 0x0000d900ff057b82 */ /* 0x000ea20000000800 */
[----:B0-----:R-:W-:-:S07]  /*00b0*/  IMAD R0, R8, UR4, R7 ;  /* 0x0000000408007c24 */ /* 0x001fce000f8e0207 */
[----:B------:R-:W0:Y:S01]  /*00c0*/  LDC.64 R10, c[0x0][0x380] ;  /* 0x0000e000ff0a7b82 */ /* 0x000e220000000a00 */
[----:B-1----:R-:W-:-:S07]  /*00d0*/  ISETP.GE.AND P0, PT, R0, UR8, PT ;  /* 0x0000000800007c0c */ /* 0x002fce000bf06270 */
[----:B------:R-:W1:Y:S01]  /*00e0*/  LDC.64 R14, c[0x0][0x388] ;  /* 0x0000e200ff0e7b82 */ /* 0x000e620000000a00 */
[----:B------:R-:W-:Y:S01]  /*00f0*/  ISETP.GT.AND P0, PT, R0, -0x1, !P0 ;  /* 0xffffffff0000780c */ /* 0x000fe20004704270 */
[----:B--2---:R-:W-:-:S05]  /*0100*/  IMAD R3, R5, UR5, R2 ;  /* 0x0000000505037c24 */ /* 0x004fca000f8e0202 */
[----:B------:R-:W-:-:S13]  /*0110*/  ISETP.GE.OR P1, PT, R3, UR9, !P0 ;  /* 0x0000000903007c0c */ /* 0x000fda000c726670 */
[----:B------:R-:W-:-:S04]  /*0120*/  @!P1 IMAD R9, R3, UR8, R0 ;  /* 0x0000000803099c24 */ /* 0x000fc8000f8e0200 */
[----:B0-----:R-:W-:-:S04]  /*0130*/  @!P1 IMAD.WIDE R10, R9, 0x4, R10 ;  /* 0x00000004090a9825 */ /* 0x001fc800078e020a */
[----:B-1----:R-:W-:Y:S01]  /*0140*/  @!P1 IMAD.WIDE R14, R9, 0x4, R14 ;  /* 0x00000004090e9825 */ /* 0x002fe200078e020e */
[----:B---3--:R-:W2:Y:S04]  /*0150*/  @!P1 LDG.E.CONSTANT R13, desc[UR6][R10.64] ;  /* 0x000000060a0d9981 */ /* 0x008ea8000c1e9900 */
[----:B------:R-:W3:Y:S01]  /*0160*/  @!P1 LDG.E.CONSTANT R17, desc[UR6][R14.64] ;  /* 0x000000060e119981 */ /* 0x000ee2000c1e9900 */
[----:B------:R-:W-:Y:S01]  /*0170*/  MOV R9, 0x400 ;  /* 0x0000040000097802 */ /* 0x000fe20000000f00 */
[----:B------:R-:W-:Y:S01]  /*0180*/  BSSY.RECONVERGENT B0, `(.L_x_0) ;  /* 0x0000023000007945 */ /* 0x000fe20003800200 */
[----:B------:R-:W-:Y:S01]  /*0190*/  ISETP.NE.AND P1, PT, R7, RZ, PT ;  /* 0x000000ff0700720c */ /* 0x000fe20003f25270 */
[----:B------:R-:W0:Y:S01]  /*01a0*/  S2R R4, SR_CgaCtaId ;  /* 0x0000000000047919 */ /* 0x000e220000008800 */
[----:B------:R-:W-:-:S02]  /*01b0*/  IADD3 R12, PT, PT, R9, 0x1210, RZ ;  /* 0x00001210090c7810 */ /* 0x000fc40007ffe0ff */
[C---:B0-----:R-:W-:Y:S02]  /*01c0*/  LEA R9, R4.reuse, R9, 0x18 ;  /* 0x0000000904097211 */ /* 0x041fe400078ec0ff */
[----:B------:R-:W-:-:S03]  /*01d0*/  LEA R12, R4, R12, 0x18 ;  /* 0x0000000c040c7211 */ /* 0x000fc600078ec0ff */
[C---:B------:R-:W-:Y:S02]  /*01e0*/  IMAD R16, R2.reuse, 0x88, R9 ;  /* 0x0000008802107824 */ /* 0x040fe400078e0209 */
[----:B------:R-:W-:-:S03]  /*01f0*/  IMAD R18, R2, 0x88, R12 ;  /* 0x0000008802127824 */ /* 0x000fc600078e020c */
[C---:B------:R-:W-:Y:S02]  /*0200*/  LEA R6, R7.reuse, R16, 0x2 ;  /* 0x0000001007067211 */ /* 0x040fe400078e10ff */
[----:B------:R-:W-:-:S03]  /*0210*/  LEA R4, R7, R18, 0x2 ;  /* 0x0000001207047211 */ /* 0x000fc600078e10ff */
[----:B--2---:R0:W-:Y:S04]  /*0220*/  STS [R6+0x8c], R13 ;  /* 0x00008c0d06007388 */ /* 0x0041e80000000800 */
[----:B---3--:R0:W-:Y:S01]  /*0230*/  STS [R4+0x8c], R17 ;  /* 0x00008c1104007388 */ /* 0x0081e20000000800 */
[----:B------:R-:W-:Y:S05]  /*0240*/  @P1 BRA `(.L_x_1) ;  /* 0x0000000000581947 */ /* 0x000fea0003800000 */
[C---:B------:R-:W-:Y:S01]  /*0250*/  ISETP.GT.AND P1, PT, R0.reuse, UR8, PT ;  /* 0x0000000800007c0c */ /* 0x040fe2000bf24270 */
[----:B------:R-:W-:Y:S01]  /*0260*/  BSSY.RECONVERGENT B1, `(.L_x_2) ;  /* 0x0000012000017945 */ /* 0x000fe20003800200 */
[----:B------:R-:W-:Y:S02]  /*0270*/  MOV R15, RZ ;  /* 0x000000ff000f7202 */ /* 0x000fe40000000f00 */
[----:B------:R-:W-:Y:S02]  /*0280*/  ISETP.LT.OR P1, PT, R0, 0x1, P1 ;  /* 0x000000010000780c */ /* 0x000fe40000f21670 */
[----:B------:R-:W-:Y:S02]  /*0290*/  MOV R11, RZ ;  /* 0x000000ff000b7202 */ /* 0x000fe40000000f00 */
[----:B------:R-:W-:-:S13]  /*02a0*/  ISETP.GE.OR P1, PT, R3, UR9, P1 ;  /* 0x0000000903007c0c */ /* 0x000fda0008f26670 */
[----:B------:R-:W-:Y:S05]  /*02b0*/  @P1 BRA `(.L_x_3) ;  /* 0x0000000000301947 */ /* 0x000fea0003800000 */
[----:B------:R-:W1:Y:S01]  /*02c0*/  LDCU.128 UR12, c[0x0][0x380] ;  /* 0x00007000ff0c77ac */ /* 0x000e620008000c00 */
[----:B------:R-:W-:-:S05]  /*02d0*/  IMAD R11, R3, UR8, RZ ;  /* 0x00000008030b7c24 */ /* 0x000fca000f8e02ff */
[----:B0-----:R-:W-:-:S04]  /*02e0*/  IADD3 R13, P1, PT, R0, R11, RZ ;  /* 0x0000000b000d7210 */ /* 0x001fc80007f3e0ff */
[----:B------:R-:W-:Y:S02]  /*02f0*/  LEA.HI.X.SX32 R14, R11, RZ, 0x1, P1 ;  /* 0x000000ff0b0e7211 */ /* 0x000fe400008f0eff */
[C---:B------:R-:W-:Y:S02]  /*0300*/  SHF.L.U32 R10, R13.reuse, 0x2, RZ ;  /* 0x000000020d0a7819 */ /* 0x040fe400000006ff */
[----:B------:R-:W-:Y:S02]  /*0310*/  SHF.L.U64.HI R11, R13, 0x2, R14 ;  /* 0x000000020d0b7819 */ /* 0x000fe4000001020e */
[C---:B-1----:R-:W-:Y:S02]  /*0320*/  IADD3 R14, P1, PT, R10.reuse, UR12, RZ ;  /* 0x0000000c0a0e7c10 */ /* 0x042fe4000ff3e0ff */
[----:B------:R-:W-:Y:S02]  /*0330*/  IADD3 R10, P2, PT, R10, UR14, RZ ;  /* 0x0000000e0a0a7c10 */ /* 0x000fe4000ff5e0ff */
[----:B------:R-:W-:-:S02]  /*0340*/  IADD3.X R15, PT, PT, R11, UR13, RZ, P1, !PT ;  /* 0x0000000d0b0f7c10 */ /* 0x000fc40008ffe4ff */
[----:B------:R-:W-:-:S04]  /*0350*/  IADD3.X R11, PT, PT, R11, UR15, RZ, P2, !PT ;  /* 0x0000000f0b0b7c10 */ /* 0x000fc800097fe4ff */
[----:B------:R1:W5:Y:S04]  /*0360*/  LDG.E.CONSTANT R15, desc[UR6][R14.64+-0x4] ;  /* 0xfffffc060e0f7981 */ /* 0x000368000c1e9900 */
[----:B------:R1:W5:Y:S02]  /*0370*/  LDG.E.CONSTANT R11, desc[UR6][R10.64+-0x4] ;  /* 0xfffffc060a0b7981 */ /* 0x000364000c1e9900 */
.L_x_3:
[----:B------:R-:W-:Y:S05]  /*0380*/  BSYNC.RECONVERGENT B1 ;  /* 0x0000000000017941 */ /* 0x000fea0003800200 */
.L_x_2:
[----:B-----5:R2:W-:Y:S04]  /*0390*/  STS [R16+0x88], R15 ;  /* 0x0000880f10007388 */ /* 0x0205e80000000800 */
[----:B------:R2:W-:Y:S02]  /*03a0*/  STS [R18+0x88], R11 ;  /* 0x0000880b12007388 */ /* 0x0005e40000000800 */
.L_x_1:
[----:B------:R-:W-:Y:S05]  /*03b0*/  BSYNC.RECONVERGENT B0 ;  /* 0x0000000000007941 */ /* 0x000fea0003800200 */
.L_x_0:
[----:B------:R-:W-:Y:S01]  /*03c0*/  IADD3 R8, PT, PT, R8, -0x1, RZ ;  /* 0xffffffff08087810 */ /* 0x000fe20007ffe0ff */
[----:B------:R-:W-:Y:S03]  /*03d0*/  BSSY.RECONVERGENT B0, `(.L_x_4) ;  /* 0x000001b000007945 */ /* 0x000fe60003800200 */
[----:B------:R-:W-:-:S13]  /*03e0*/  ISETP.NE.AND P1, PT, R7, R8, PT ;  /* 0x000000080700720c */ /* 0x000fda0003f25270 */
[----:B------:R-:W-:Y:S05]  /*03f0*/  @P1 BRA `(.L_x_5) ;  /* 0x0000000000601947 */ /* 0x000fea0003800000 */
[----:B------:R-:W-:Y:S01]  /*0400*/  ISETP.GE.AND P1, PT, R3, UR9, PT ;  /* 0x0000000903007c0c */ /* 0x000fe2000bf26270 */
[----:B------:R-:W-:Y:S01]  /*0410*/  BSSY.RECONVERGENT B1, `(.L_x_6) ;  /* 0x0000014000017945 */ /* 0x000fe20003800200 */
[----:B------:R-:W-:Y:S01]  /*0420*/  IADD3 R8, PT, PT, R0, 0x1, RZ ;  /* 0x0000000100087810 */ /* 0x000fe20007ffe0ff */
[----:B--2---:R-:W-:Y:S01]  /*0430*/  HFMA2 R11, -RZ, RZ, 0, 0 ;  /* 0x00000000ff0b7431 */ /* 0x004fe200000001ff */
[----:B------:R-:W-:Y:S02]  /*0440*/  MOV R15, RZ ;  /* 0x000000ff000f7202 */ /* 0x000fe40000000f00 */
[----:B------:R-:W-:-:S04]  /*0450*/  ISETP.GE.OR P1, PT, R8, UR8, P1 ;  /* 0x0000000808007c0c */ /* 0x000fc80008f26670 */
[----:B------:R-:W-:-:S13]  /*0460*/  ISETP.LT.OR P1, PT, R0, -0x1, P1 ;  /* 0xffffffff0000780c */ /* 0x000fda0000f21670 */
[----:B------:R-:W-:Y:S05]  /*0470*/  @P1 BRA `(.L_x_7) ;  /* 0x0000000000341947 */ /* 0x000fea0003800000 */
[----:B------:R-:W2:Y:S01]  /*0480*/  LDCU.128 UR12, c[0x0][0x380] ;  /* 0x00007000ff0c77ac */ /* 0x000ea20008000c00 */
[----:B------:R-:W-:Y:S01]  /*0490*/  IMAD R11, R3, UR8, RZ ;  /* 0x00000008030b7c24 */ /* 0x000fe2000f8e02ff */
[----:B------:R-:W-:-:S04]  /*04a0*/  SHF.R.S32.HI R8, RZ, 0x1f, R0 ;  /* 0x0000001fff087819 */ /* 0x000fc80000011400 */
[----:B0-----:R-:W-:-:S04]  /*04b0*/  IADD3 R13, P1, PT, R0, R11, RZ ;  /* 0x0000000b000d7210 */ /* 0x001fc80007f3e0ff */
[----:B-1----:R-:W-:Y:S02]  /*04c0*/  SHF.L.U32 R14, R13, 0x2, RZ ;  /* 0x000000020d0e7819 */ /* 0x002fe400000006ff */
[----:B------:R-:W-:-:S04]  /*04d0*/  LEA.HI.X.SX32 R8, R11, R8, 0x1, P1 ;  /* 0x000000080b087211 */ /* 0x000fc800008f0eff */
[----:B------:R-:W-:Y:S02]  /*04e0*/  SHF.L.U64.HI R8, R13, 0x2, R8 ;  /* 0x000000020d087819 */ /* 0x000fe40000010208 */
[C---:B--2---:R-:W-:Y:S02]  /*04f0*/  IADD3 R10, P1, PT, R14.reuse, UR12, RZ ;  /* 0x0000000c0e0a7c10 */ /* 0x044fe4000ff3e0ff */
[----:B------:R-:W-:Y:S02]  /*0500*/  IADD3 R14, P2, PT, R14, UR14, RZ ;  /* 0x0000000e0e0e7c10 */ /* 0x000fe4000ff5e0ff */
[C---:B------:R-:W-:Y:S02]  /*0510*/  IADD3.X R11, PT, PT, R8.reuse, UR13, RZ, P1, !PT ;  /* 0x0000000d080b7c10 */ /* 0x040fe40008ffe4ff */
[----:B------:R-:W-:-:S04]  /*0520*/  IADD3.X R15, PT, PT, R8, UR15, RZ, P2, !PT ;  /* 0x0000000f080f7c10 */ /* 0x000fc800097fe4ff */
[----:B------:R2:W5:Y:S04]  /*0530*/  LDG.E.CONSTANT R11, desc[UR6][R10.64+0x4] ;  /* 0x000004060a0b7981 */ /* 0x000568000c1e9900 */
[----:B------:R2:W5:Y:S02]  /*0540*/  LDG.E.CONSTANT R15, desc[UR6][R14.64+0x4] ;  /* 0x000004060e0f7981 */ /* 0x000564000c1e9900 */
.L_x_7:
[----:B------:R-:W-:Y:S05]  /*0550*/  BSYNC.RECONVERGENT B1 ;  /* 0x0000000000017941 */ /* 0x000fea0003800200 */
.L_x_6:
[----:B-----5:R3:W-:Y:S04]  /*0560*/  STS [R6+0x90], R11 ;  /* 0x0000900b06007388 */ /* 0x0207e80000000800 */
[----:B------:R3:W-:Y:S02]  /*0570*/  STS [R4+0x90], R15 ;  /* 0x0000900f04007388 */ /* 0x0007e40000000800 */
.L_x_5:
[----:B------:R-:W-:Y:S05]  /*0580*/  BSYNC.RECONVERGENT B0 ;  /* 0x0000000000007941 */ /* 0x000fea0003800200 */
.L_x_4:
[----:B------:R-:W-:Y:S01]  /*0590*/  ISETP.NE.AND P1, PT, R2, RZ, PT ;  /* 0x000000ff0200720c */ /* 0x000fe20003f25270 */
[----:B------:R-:W-:-:S12]  /*05a0*/  BSSY.RECONVERGENT B0, `(.L_x_8) ;  /* 0x0000016000007945 */ /* 0x000fd80003800200 */
[----:B------:R-:W-:Y:S05]  /*05b0*/  @P1 BRA `(.L_x_9) ;  /* 0x0000000000501947 */ /* 0x000fea0003800000 */
[----:B------:R-:W-:Y:S01]  /*05c0*/  ISETP.GT.AND P1, PT, R3, UR9, PT ;  /* 0x0000000903007c0c */ /* 0x000fe2000bf24270 */
[----:B------:R-:W-:Y:S01]  /*05d0*/  BSSY.RECONVERGENT B1, `(.L_x_10) ;  /* 0x0000010000017945 */ /* 0x000fe20003800200 */
[----:B------:R-:W-:Y:S01]  /*05e0*/  HFMA2 R8, -RZ, RZ, 0, 0 ;  /* 0x00000000ff087431 */ /* 0x000fe200000001ff */
[----:B0-----:R-:W-:Y:S02]  /*05f0*/  LEA R13, R7, R9, 0x2 ;  /* 0x00000009070d7211 */ /* 0x001fe400078e10ff */
[----:B------:R-:W-:Y:S02]  /*0600*/  ISETP.NE.AND P1, PT, R3, RZ, !P1 ;  /* 0x000000ff0300720c */ /* 0x000fe40004f25270 */
[----:B--23--:R-:W-:Y:S02]  /*0610*/  LEA R15, R7, R12, 0x2 ;  /* 0x0000000c070f7211 */ /* 0x00cfe400078e10ff */
[----:B------:R-:W-:Y:S02]  /*0620*/  PLOP3.LUT P1, PT, P0, P1, PT, 0x80, 0x8 ;  /* 0x000000000008781c */ /* 0x000fe40000723070 */
[----:B-1----:R-:W-:-:S11]  /*0630*/  MOV R10, RZ ;  /* 0x000000ff000a7202 */ /* 0x002fd60000000f00 */
[----:B------:R-:W-:Y:S05]  /*0640*/  @!P1 BRA `(.L_x_11) ;  /* 0x0000000000209947 */ /* 0x000fea0003800000 */
[----:B------:R-:W0:Y:S01]  /*0650*/  LDC.64 R8, c[0x0][0x380] ;  /* 0x0000e000ff087b82 */ /* 0x000e220000000a00 */
[----:B------:R-:W-:-:S05]  /*0660*/  IADD3 R7, PT, PT, R3, -0x1, RZ ;  /* 0xffffffff03077810 */ /* 0x000fca0007ffe0ff */
[----:B------:R-:W-:Y:S02]  /*0670*/  IMAD R7, R7, UR8, R0 ;  /* 0x0000000807077c24 */ /* 0x000fe4000f8e0200 */
[----:B------:R-:W1:Y:S02]  /*0680*/  LDC.64 R10, c[0x0][0x388] ;  /* 0x0000e200ff0a7b82 */ /* 0x000e640000000a00 */
[----:B0-----:R-:W-:-:S06]  /*0690*/  IMAD.WIDE R8, R7, 0x4, R8 ;  /* 0x0000000407087825 */ /* 0x001fcc00078e0208 */
[----:B------:R0:W5:Y:S01]  /*06a0*/  LDG.E.CONSTANT R8, desc[UR6][R8.64] ;  /* 0x0000000608087981 */ /* 0x000162000c1e9900 */
[----:B-1----:R-:W-:-:S06]  /*06b0*/  IMAD.WIDE R10, R7, 0x4, R10 ;  /* 0x00000004070a7825 */ /* 0x002fcc00078e020a */
[----:B------:R0:W5:Y:S02]  /*06c0*/  LDG.E.CONSTANT R10, desc[UR6][R10.64] ;  /* 0x000000060a0a7981 */ /* 0x000164000c1e9900 */
.L_x_11:
[----:B------:R-:W-:Y:S05]  /*06d0*/  BSYNC.RECONVERGENT B1 ;  /* 0x0000000000017941 */ /* 0x000fea0003800200 */
.L_x_10:
[----:B-----5:R4:W-:Y:S04]  /*06e0*/  STS [R13+0x4], R8 ;  /* 0x000004080d007388 */ /* 0x0209e80000000800 */
[----:B------:R4:W-:Y:S02]  /*06f0*/  STS [R15+0x4], R10 ;  /* 0x0000040a0f007388 */ /* 0x0009e40000000800 */
.L_x_9:
[----:B------:R-:W-:Y:S05]  /*0700*/  BSYNC.RECONVERGENT B0 ;  /* 0x0000000000007941 */ /* 0x000fea0003800200 */
.L_x_8:
[----:B------:R-:W-:Y:S01]  /*0710*/  IADD3 R5, PT, PT, R5, -0x1, RZ ;  /* 0xffffffff05057810 */ /* 0x000fe20007ffe0ff */
[----:B------:R-:W-:Y:S03]  /*0720*/  BSSY.RECONVERGENT B0, `(.L_x_12) ;  /* 0x0000013000007945 */ /* 0x000fe60003800200 */
[----:B------:R-:W-:-:S13]  /*0730*/  ISETP.NE.AND P1, PT, R2, R5, PT ;  /* 0x000000050200720c */ /* 0x000fda0003f25270 */
[----:B------:R-:W-:Y:S05]  /*0740*/  @P1 BRA `(.L_x_13) ;  /* 0x0000000000401947 */ /* 0x000fea0003800000 */
[----:B------:R-:W-:Y:S01]  /*0750*/  IADD3 R5, PT, PT, R3, 0x1, RZ ;  /* 0x0000000103057810 */ /* 0x000fe20007ffe0ff */
[----:B------:R-:W-:Y:S01]  /*0760*/  BSSY.RECONVERGENT B1, `(.L_x_14) ;  /* 0x000000c000017945 */ /* 0x000fe20003800200 */
[----:B0-----:R-:W-:Y:S01]  /*0770*/  HFMA2 R9, -RZ, RZ, 0, 0 ;  /* 0x00000000ff097431 */ /* 0x001fe200000001ff */
[----:B--23--:R-:W-:Y:S02]  /*0780*/  MOV R11, RZ ;  /* 0x000000ff000b7202 */ /* 0x00cfe40000000f00 */
[----:B------:R-:W-:-:S13]  /*0790*/  ISETP.GE.OR P0, PT, R5, UR9, !P0 ;  /* 0x0000000905007c0c */ /* 0x000fda000c706670 */
[----:B------:R-:W-:Y:S05]  /*07a0*/  @P0 BRA `(.L_x_15) ;  /* 0x00000000001c0947 */ /* 0x000fea0003800000 */
[----:B----4-:R-:W0:Y:S01]  /*07b0*/  LDC.64 R8, c[0x0][0x380] ;  /* 0x0000e000ff087b82 */ /* 0x010e220000000a00 */
[----:B------:R-:W-:-:S07]  /*07c0*/  IMAD R5, R5, UR8, R0 ;  /* 0x0000000805057c24 */ /* 0x000fce000f8e0200 */
[----:B-1----:R-:W1:Y:S01]  /*07d0*/  LDC.64 R10, c[0x0][0x388] ;  /* 0x0000e200ff0a7b82 */ /* 0x002e620000000a00 */
[----:B0-----:R-:W-:-:S06]  /*07e0*/  IMAD.WIDE R8, R5, 0x4, R8 ;  /* 0x0000000405087825 */ /* 0x001fcc00078e0208 */
[----:B------:R0:W5:Y:S01]  /*07f0*/  LDG.E.CONSTANT R9, desc[UR6][R8.64] ;  /* 0x0000000608097981 */ /* 0x000162000c1e9900 */
[----:B-1----:R-:W-:-:S06]  /*0800*/  IMAD.WIDE R10, R5, 0x4, R10 ;  /* 0x00000004050a7825 */ /* 0x002fcc00078e020a */
[----:B------:R0:W5:Y:S02]  /*0810*/  LDG.E.CONSTANT R11, desc[UR6][R10.64] ;  /* 0x000000060a0b7981 */ /* 0x000164000c1e9900 */
.L_x_15:
[----:B------:R-:W-:Y:S05]  /*0820*/  BSYNC.RECONVERGENT B1 ;  /* 0x0000000000017941 */ /* 0x000fea0003800200 */
.L_x_14:
[----:B-----5:R2:W-:Y:S04]  /*0830*/  STS [R6+0x114], R9 ;  /* 0x0001140906007388 */ /* 0x0205e80000000800 */
[----:B------:R2:W-:Y:S02]  /*0840*/  STS [R4+0x114], R11 ;  /* 0x0001140b04007388 */ /* 0x0005e40000000800 */
.L_x_13:
[----:B------:R-:W-:Y:S05]  /*0850*/  BSYNC.RECONVERGENT B0 ;  /* 0x0000000000007941 */ /* 0x000fea0003800200 */
.L_x_12:
[----:B------:R-:W-:Y:S01]  /*0860*/  BAR.SYNC.DEFER_BLOCKING 0x0 ;  /* 0x0000000000007b1d */ /* 0x000fe20000010000 */
[----:B------:R-:W-:-:S04]  /*0870*/  ISETP.GE.AND P0, PT, R3, UR9, PT ;  /* 0x0000000903007c0c */ /* 0x000fc8000bf06270 */
[----:B------:R-:W-:-:S13]  /*0880*/  ISETP.GE.OR P0, PT, R0, UR8, P0 ;  /* 0x0000000800007c0c */ /* 0x000fda0008706670 */
[----:B------:R-:W-:Y:S05]  /*0890*/  @P0 EXIT ;  /* 0x000000000000094d */ /* 0x000fea0003800000 */
[----:B------:R-:W-:-:S06]  /*08a0*/  UIADD3 UR4, UPT, UPT, UR8, -0x1, URZ ;  /* 0xffffffff08047890 */ /* 0x000fcc000fffe0ff */
[----:B------:R-:W-:Y:S01]  /*08b0*/  ISETP.GE.AND P0, PT, R0, UR4, PT ;  /* 0x0000000400007c0c */ /* 0x000fe2000bf06270 */
[----:B------:R-:W-:-:S03]  /*08c0*/  UIADD3 UR4, UPT, UPT, UR9, -0x1, URZ ;  /* 0xffffffff09047890 */ /* 0x000fc6000fffe0ff */
[----:B------:R-:W-:-:S04]  /*08d0*/  ISETP.LT.OR P0, PT, R0, 0x1, P0 ;  /* 0x000000010000780c */ /* 0x000fc80000701670 */
[----:B------:R-:W-:-:S04]  /*08e0*/  ISETP.EQ.OR P0, PT, R3, RZ, P0 ;  /* 0x000000ff0300720c */ /* 0x000fc80000702670 */
[----:B------:R-:W-:-:S13]  /*08f0*/  ISETP.GE.U32.OR P0, PT, R3, UR4, P0 ;  /* 0x0000000403007c0c */ /* 0x000fda0008706470 */
[----:B------:R-:W-:Y:S05]  /*0900*/  @P0 BRA `(.L_x_16) ;  /* 0x0000000400840947 */ /* 0x000fea0003800000 */
[----:B0---4-:R-:W0:Y:S01]  /*0910*/  LDS R8, [R6+0x8c] ;  /* 0x00008c0006087984 */ /* 0x011e220000000800 */
[----:B------:R-:W4:Y:S01]  /*0920*/  LDCU.64 UR10, c[0x0][0x3a8] ;  /* 0x00007500ff0a77ac */ /* 0x000f220008000a00 */
[----:B------:R-:W-:Y:S02]  /*0930*/  IMAD R3, R3, UR8, R0 ;  /* 0x0000000803037c24 */ /* 0x000fe4000f8e0200 */
[----:B------:R-:W5:Y:S01]  /*0940*/  LDS R13, [R6+0x90] ;  /* 0x00009000060d7984 */ /* 0x000f620000000800 */
[----:B------:R-:W4:Y:S03]  /*0950*/  LDCU UR4, c[0x0][0x3b8] ;  /* 0x00007700ff0477ac */ /* 0x000f260008000800 */
[----:B--23--:R-:W2:Y:S01]  /*0960*/  LDS R11, [R6+0x88] ;  /* 0x00008800060b7984 */ /* 0x00cea20000000800 */
[----:B------:R-:W3:Y:S03]  /*0970*/  LDCU.64 UR12, c[0x0][0x3b0] ;  /* 0x00007600ff0c77ac */ /* 0x000ee60008000a00 */
[----:B------:R-:W-:Y:S04]  /*0980*/  LDS R5, [R4+0x8c] ;  /* 0x00008c0004057984 */ /* 0x000fe80000000800 */
[----:B------:R-:W4:Y:S04]  /*0990*/  LDS R12, [R4+0x90] ;  /* 0x00009000040c7984 */ /* 0x000f280000000800 */
[----:B------:R-:W3:Y:S04]  /*09a0*/  LDS R2, [R4+0x4] ;  /* 0x0000040004027984 */ /* 0x000ee80000000800 */
[----:B-1----:R-:W1:Y:S04]  /*09b0*/  LDS R10, [R4+0x88] ;  /* 0x00008800040a7984 */ /* 0x002e680000000800 */
[----:B------:R-:W1:Y:S04]  /*09c0*/  LDS R7, [R6+0x114] ;  /* 0x0001140006077984 */ /* 0x000e680000000800 */
[----:B------:R2:W1:Y:S04]  /*09d0*/  LDS R9, [R6+0x4] ;  /* 0x0000040006097984 */ /* 0x0004680000000800 */
[----:B------:R-:W1:Y:S01]  /*09e0*/  LDS R4, [R4+0x114] ;  /* 0x0001140004047984 */ /* 0x000e620000000800 */
[C---:B0-----:R-:W-:Y:S01]  /*09f0*/  FADD R20, R8.reuse, R8 ;  /* 0x0000000808147221 */ /* 0x041fe20000000000 */
[CC--:B-----5:R-:W-:Y:S01]  /*0a00*/  FMNMX R15, |R8|.reuse, |R13|.reuse, !PT ;  /* 0x4000000d080f7209 */ /* 0x0e0fe20007800200 */
[C---:B------:R-:W-:Y:S01]  /*0a10*/  FMUL R17, R13.reuse, R13 ;  /* 0x0000000d0d117220 */ /* 0x040fe20000400000 */
[C---:B------:R-:W-:Y:S01]  /*0a20*/  FADD R16, -R8.reuse, R13 ;  /* 0x0000000d08107221 */ /* 0x040fe20000000100 */
[----:B------:R-:W-:Y:S01]  /*0a30*/  FADD R22, R13, -R20 ;  /* 0x800000140d167221 */ /* 0x000fe20000000000 */
[CC--:B--2---:R-:W-:Y:S01]  /*0a40*/  FMNMX R14, |R8|.reuse, |R11|.reuse, !PT ;  /* 0x4000000b080e7209 */ /* 0x0c4fe20007800200 */
[----:B------:R-:W-:Y:S01]  /*0a50*/  FMUL R19, R11, R11 ;  /* 0x0000000b0b137220 */ /* 0x000fe20000400000 */
[CC--:B------:R-:W-:Y:S01]  /*0a60*/  FFMA R17, R8.reuse, R8.reuse, R17 ;  /* 0x0000000808117223 */ /* 0x0c0fe20000000011 */
[----:B------:R-:W-:Y:S01]  /*0a70*/  FMUL R15, R15, 0.5 ;  /* 0x3f0000000f0f7820 */ /* 0x000fe20000400000 */
[C---:B------:R-:W-:Y:S01]  /*0a80*/  FADD R21, R8.reuse, -R11 ;  /* 0x8000000b08157221 */ /* 0x040fe20000000000 */
[----:B------:R-:W-:Y:S01]  /*0a90*/  FFMA R19, R8, R8, R19 ;  /* 0x0000000808137223 */ /* 0x000fe20000000013 */
[----:B------:R-:W-:Y:S01]  /*0aa0*/  FMUL R14, R14, 0.5 ;  /* 0x3f0000000e0e7820 */ /* 0x000fe20000400000 */
[----:B------:R-:W-:Y:S01]  /*0ab0*/  FMUL R17, R17, 0.5 ;  /* 0x3f00000011117820 */ /* 0x000fe20000400000 */
[----:B------:R-:W-:Y:S01]  /*0ac0*/  FMUL R16, R15, R16 ;  /* 0x000000100f107220 */ /* 0x000fe20000400000 */
[----:B------:R-:W-:Y:S01]  /*0ad0*/  FMUL R19, R19, 0.5 ;  /* 0x3f00000013137820 */ /* 0x000fe20000400000 */
[----:B------:R-:W-:-:S02]  /*0ae0*/  FMUL R6, R14, R21 ;  /* 0x000000150e067220 */ /* 0x000fc40000400000 */
[----:B------:R-:W-:Y:S01]  /*0af0*/  FFMA R17, R17, 0.5, -R16 ;  /* 0x3f00000011117823 */ /* 0x000fe20000000810 */
[----:B----4-:R-:W-:Y:S01]  /*0b00*/  FADD R16, -R5, R12 ;  /* 0x0000000c05107221 */ /* 0x010fe20000000100 */
[----:B------:R-:W-:Y:S01]  /*0b10*/  FFMA R6, R19, 0.5, -R6 ;  /* 0x3f00000013067823 */ /* 0x000fe20000000806 */
[----:B------:R-:W-:Y:S01]  /*0b20*/  FMUL R19, R13, R12 ;  /* 0x0000000c0d137220 */ /* 0x000fe20000400000 */
[----:B------:R-:W-:Y:S01]  /*0b30*/  FADD R13, R11, R22 ;  /* 0x000000160b0d7221 */ /* 0x000fe20000000000 */
[----:B------:R-:W-:Y:S01]  /*0b40*/  FMUL R21, R15, R16 ;  /* 0x000000100f157220 */ /* 0x000fe20000400000 */
[----:B------:R-:W-:Y:S01]  /*0b50*/  FADD R17, R17, -R6 ;  /* 0x8000000611117221 */ /* 0x000fe20000000000 */
[----:B------:R-:W-:Y:S01]  /*0b60*/  FFMA R16, R8, R5, R19 ;  /* 0x0000000508107223 */ /* 0x000fe20000000013 */
[CC--:B---3--:R-:W-:Y:S01]  /*0b70*/  FMNMX R6, |R5|.reuse, |R2|.reuse, !PT ;  /* 0x4000000205067209 */ /* 0x0c8fe20007800200 */
[----:B-1----:R-:W-:Y:S01]  /*0b80*/  FADD R19, R5, -R10 ;  /* 0x8000000a05137221 */ /* 0x002fe20000000000 */
[----:B------:R-:W-:Y:S01]  /*0b90*/  FADD R24, R7, -R20 ;  /* 0x8000001407187221 */ /* 0x000fe20000000000 */
[----:B------:R-:W-:Y:S01]  /*0ba0*/  FMUL R20, R2, R2 ;  /* 0x0000000202147220 */ /* 0x000fe20000400000 */
[----:B------:R-:W-:Y:S01]  /*0bb0*/  FADD R15, R8, -R9 ;  /* 0x80000009080f7221 */ /* 0x000fe20000000000 */
[----:B------:R-:W-:Y:S01]  /*0bc0*/  FMUL R14, R14, R19 ;  /* 0x000000130e0e7220 */ /* 0x000fe20000400000 */
[----:B------:R-:W-:Y:S01]  /*0bd0*/  FMUL R6, R6, 0.5 ;  /* 0x3f00000006067820 */ /* 0x000fe20000400000 */
[----:B------:R-:W-:Y:S01]  /*0be0*/  FMUL R19, R11, R10 ;  /* 0x0000000a0b137220 */ /* 0x000fe20000400000 */
[C---:B------:R-:W-:Y:S01]  /*0bf0*/  FADD R11, R9.reuse, R24 ;  /* 0x00000018090b7221 */ /* 0x040fe20000000000 */
[----:B------:R-:W-:Y:S01]  /*0c00*/  FMUL R9, R9, R2 ;  /* 0x0000000209097220 */ /* 0x000fe20000400000 */
[C---:B------:R-:W-:Y:S01]  /*0c10*/  FADD R23, R5.reuse, -R2 ;  /* 0x8000000205177221 */ /* 0x040fe20000000000 */
[----:B------:R-:W-:Y:S01]  /*0c20*/  FMUL R18, R6, R15 ;  /* 0x0000000f06127220 */ /* 0x000fe20000400000 */
[C---:B------:R-:W-:Y:S01]  /*0c30*/  FADD R15, R5.reuse, R5 ;  /* 0x00000005050f7221 */ /* 0x040fe20000000000 */
[CC--:B------:R-:W-:Y:S01]  /*0c40*/  FFMA R19, R8.reuse, R5.reuse, R19 ;  /* 0x0000000508137223 */ /* 0x0c0fe20000000013 */
[-C--:B------:R-:W-:Y:S01]  /*0c50*/  FFMA R9, R8, R5.reuse, R9 ;  /* 0x0000000508097223 */ /* 0x080fe20000000009 */
[----:B------:R-:W-:Y:S01]  /*0c60*/  FFMA R20, R5, R5, R20 ;  /* 0x0000000505147223 */ /* 0x000fe20000000014 */
[----:B------:R-:W-:Y:S01]  /*0c70*/  FMUL R6, R6, R23 ;  /* 0x0000001706067220 */ /* 0x000fe20000400000 */
[----:B------:R-:W-:Y:S01]  /*0c80*/  FADD R23, R12, -R15 ;  /* 0x8000000f0c177221 */ /* 0x000fe20000000000 */
[----:B------:R-:W-:Y:S01]  /*0c90*/  FFMA R16, R16, 0.5, -R21 ;  /* 0x3f00000010107823 */ /* 0x000fe20000000815 */
[----:B------:R-:W-:Y:S01]  /*0ca0*/  FFMA R19, R19, 0.5, -R14 ;  /* 0x3f00000013137823 */ /* 0x000fe2000000080e */
[----:B------:R-:W-:Y:S01]  /*0cb0*/  FFMA R12, R9, 0.5, -R18 ;  /* 0x3f000000090c7823 */ /* 0x000fe20000000812 */
[----:B------:R-:W-:Y:S01]  /*0cc0*/  FMUL R21, R20, 0.5 ;  /* 0x3f00000014157820 */ /* 0x000fe20000400000 */
[-C--:B------:R-:W-:Y:S01]  /*0cd0*/  FMUL R9, R7, R4.reuse ;  /* 0x0000000407097220 */ /* 0x080fe20000400000 */
[----:B------:R-:W-:Y:S01]  /*0ce0*/  FADD R16, R16, -R19 ;  /* 0x8000001310107221 */ /* 0x000fe20000000000 */
[C---:B------:R-:W-:Y:S01]  /*0cf0*/  FADD R20, -R8.reuse, R7 ;  /* 0x0000000708147221 */ /* 0x040fe20000000100 */
[----:B------:R-:W-:Y:S01]  /*0d00*/  FFMA R14, R21, 0.5, -R6 ;  /* 0x3f000000150e7823 */ /* 0x000fe20000000806 */
[-C--:B------:R-:W-:Y:S01]  /*0d10*/  FMNMX R19, |R5|, |R4|.reuse, !PT ;  /* 0x4000000405137209 */ /* 0x080fe20007800200 */
[----:B------:R-:W-:Y:S01]  /*0d20*/  FFMA R17, -R17, UR10, R8 ;  /* 0x0000000a11117c23 */ /* 0x000fe20008000108 */
[-C--:B------:R-:W-:Y:S01]  /*0d30*/  FFMA R18, R8, R5.reuse, R9 ;  /* 0x0000000508127223 */ /* 0x080fe20000000009 */
[----:B------:R-:W0:Y:S01]  /*0d40*/  LDC.64 R6, c[0x0][0x390] ;  /* 0x0000e400ff067b82 */ /* 0x000e220000000a00 */
[C---:B------:R-:W-:Y:S01]  /*0d50*/  FMUL R22, R4.reuse, R4 ;  /* 0x0000000404167220 */ /* 0x040fe20000400000 */
[----:B------:R-:W-:Y:S01]  /*0d60*/  FMUL R19, R19, 0.5 ;  /* 0x3f00000013137820 */ /* 0x000fe20000400000 */
[C---:B------:R-:W-:Y:S01]  /*0d70*/  FADD R24, -R5.reuse, R4 ;  /* 0x0000000405187221 */ /* 0x040fe20000000100 */
[----:B------:R-:W-:Y:S01]  /*0d80*/  FADD R21, R4, -R15 ;  /* 0x8000000f04157221 */ /* 0x000fe20000000000 */
[----:B------:R-:W-:Y:S01]  /*0d90*/  FFMA R22, R5, R5, R22 ;  /* 0x0000000505167223 */ /* 0x000fe20000000016 */
[C---:B------:R-:W-:Y:S01]  /*0da0*/  FMUL R15, R19.reuse, R20 ;  /* 0x00000014130f7220 */ /* 0x040fe20000400000 */
[----:B------:R-:W-:Y:S01]  /*0db0*/  FMUL R19, R19, R24 ;  /* 0x0000001813137220 */ /* 0x000fe20000400000 */
[----:B------:R-:W1:Y:S01]  /*0dc0*/  LDC.64 R8, c[0x0][0x398] ;  /* 0x0000e600ff087b82 */ /* 0x000e620000000a00 */
[----:B------:R-:W-:Y:S01]  /*0dd0*/  FMUL R22, R22, 0.5 ;  /* 0x3f00000016167820 */ /* 0x000fe20000400000 */
[----:B------:R-:W-:Y:S01]  /*0de0*/  FFMA R15, R18, 0.5, -R15 ;  /* 0x3f000000120f7823 */ /* 0x000fe2000000080f */
[----:B------:R-:W-:Y:S01]  /*0df0*/  FADD R21, R2, R21 ;  /* 0x0000001502157221 */ /* 0x000fe20000000000 */
[----:B------:R-:W-:Y:S01]  /*0e00*/  FMUL R2, R11, UR4 ;  /* 0x000000040b027c20 */ /* 0x000fe20008400000 */
[----:B------:R-:W-:Y:S01]  /*0e10*/  FFMA R19, R22, 0.5, -R19 ;  /* 0x3f00000016137823 */ /* 0x000fe20000000813 */
[----:B------:R-:W-:Y:S01]  /*0e20*/  FADD R12, R15, -R12 ;  /* 0x8000000c0f0c7221 */ /* 0x000fe20000000000 */
[----:B------:R-:W-:Y:S01]  /*0e30*/  FADD R10, R10, R23 ;  /* 0x000000170a0a7221 */ /* 0x000fe20000000000 */
[----:B------:R-:W-:Y:S01]  /*0e40*/  FFMA R16, -R16, UR10, R5 ;  /* 0x0000000a10107c23 */ /* 0x000fe20008000105 */
[----:B------:R-:W-:Y:S01]  /*0e50*/  FMUL R21, R21, UR4 ;  /* 0x0000000415157c20 */ /* 0x000fe20008400000 */
[----:B------:R-:W-:Y:S01]  /*0e60*/  FADD R19, R19, -R14 ;  /* 0x8000000e13137221 */ /* 0x000fe20000000000 */
[----:B------:R-:W-:Y:S01]  /*0e70*/  FFMA R2, R13, UR13, R2 ;  /* 0x0000000d0d027c23 */ /* 0x000fe20008000002 */
[----:B------:R-:W-:Y:S01]  /*0e80*/  FFMA R17, -R12, UR11, R17 ;  /* 0x0000000b0c117c23 */ /* 0x000fe20008000111 */
[----:B------:R-:W-:Y:S01]  /*0e90*/  FFMA R10, R10, UR13, R21 ;  /* 0x0000000d0a0a7c23 */ /* 0x000fe20008000015 */
[----:B------:R-:W-:-:S02]  /*0ea0*/  FFMA R19, -R19, UR11, R16 ;  /* 0x0000000b13137c23 */ /* 0x000fc40008000110 */
[----:B------:R-:W-:Y:S01]  /*0eb0*/  FFMA R17, R2, UR12, R17 ;  /* 0x0000000c02117c23 */ /* 0x000fe20008000011 */
[----:B0-----:R-:W-:-:S04]  /*0ec0*/  IMAD.WIDE R6, R3, 0x4, R6 ;  /* 0x0000000403067825 */ /* 0x001fc800078e0206 */
[----:B------:R-:W-:Y:S01]  /*0ed0*/  FFMA R19, R10, UR12, R19 ;  /* 0x0000000c0a137c23 */ /* 0x000fe20008000013 */
[----:B------:R-:W-:Y:S01]  /*0ee0*/  STG.E desc[UR6][R6.64], R17 ;  /* 0x0000001106007986 */ /* 0x000fe2000c101906 */
[----:B-1----:R-:W-:-:S05]  /*0ef0*/  IMAD.WIDE R8, R3, 0x4, R8 ;  /* 0x0000000403087825 */ /* 0x002fca00078e0208 */
[----:B------:R-:W-:Y:S01]  /*0f00*/  STG.E desc[UR6][R8.64], R19 ;  /* 0x0000001308007986 */ /* 0x000fe2000c101906 */
[----:B------:R-:W-:Y:S05]  /*0f10*/  EXIT ;  /* 0x000000000000794d */ /* 0x000fea0003800000 */
.L_x_16:
[----:B0-23--:R-:W0:Y:S01]  /*0f20*/  LDC.64 R4, c[0x0][0x390] ;  /* 0x0000e400ff047b82 */ /* 0x00de220000000a00 */
[----:B------:R-:W-:-:S07]  /*0f30*/  IMAD R3, R3, UR8, R0 ;  /* 0x0000000803037c24 */ /* 0x000fce000f8e0200 */
[----:B------:R-:W2:Y:S01]  /*0f40*/  LDC.64 R6, c[0x0][0x398] ;  /* 0x0000e600ff067b82 */ /* 0x000ea20000000a00 */
[----:B0-----:R-:W-:-:S05]  /*0f50*/  IMAD.WIDE R4, R3, 0x4, R4 ;  /* 0x0000000403047825 */ /* 0x001fca00078e0204 */
[----:B------:R-:W-:Y:S01]  /*0f60*/  STG.E desc[UR6][R4.64], RZ ;  /* 0x000000ff04007986 */ /* 0x000fe2000c101906 */
[----:B--2---:R-:W-:-:S05]  /*0f70*/  IMAD.WIDE R6, R3, 0x4, R6 ;  /* 0x0000000403067825 */ /* 0x004fca00078e0206 */
[----:B------:R-:W-:Y:S01]  /*0f80*/  STG.E desc[UR6][R6.64], RZ ;  /* 0x000000ff06007986 */ /* 0x000fe2000c101906 */
[----:B------:R-:W-:Y:S05]  /*0f90*/  EXIT ;  /* 0x000000000000794d */ /* 0x000fea0003800000 */
.L_x_17:
[----:B------:R-:W-:-:S00]  /*0fa0*/  BRA `(.L_x_17) ;  /* 0xfffffffc00fc7947 */ /* 0x000fc0000383ffff */
[----:B------:R-:W-:-:S00]  /*0fb0*/  NOP ;  /* 0x0000000000007918 */ /* 0x000fc00000000000 */
        /* <DEDUP_REMOVED lines=12> */
.L_x_18:


//--------------------- .nv.shared._Z12burgers_stepPKfS0_PfS1_iifffff --------------------------
	.section	.nv.shared._Z12burgers_stepPKfS0_PfS1_iifffff,"aw",@nobits
	.sectionflags	@""
	.align	4
.nv.shared._Z12burgers_stepPKfS0_PfS1_iifffff:
	.zero		10272


//--------------------- .nv.shared.reserved.0     --------------------------
	.section	.nv.shared.reserved.0,"aw",@nobits
	.weak		__nv_reservedSMEM_offset_0_alias
	.size		__nv_reservedSMEM_offset_0_alias, 0, 64
	.other		__nv_reservedSMEM_offset_0_alias,@"STO_CUDA_RESERVED_SHARED STV_DEFAULT"
__nv_reservedSMEM_offset_0_alias:
	.zero		0
	.zero		64


//--------------------- .nv.constant0._Z12burgers_stepPKfS0_PfS1_iifffff --------------------------
	.section	.nv.constant0._Z12burgers_stepPKfS0_PfS1_iifffff,"a",@progbits
	.sectionflags	@""
	.align	4
.nv.constant0._Z12burgers_stepPKfS0_PfS1_iifffff:
	.zero		956


//--------------------- SYMBOLS --------------------------

	.type		.nv.reservedSmem.offset0,@object
	.size		.nv.reservedSmem.offset0,0x4
	.type		.nv.reservedSmem.cap,@object
	.size		.nv.reservedSmem.cap,0x4
